	.headerflags	@"EF_CUDA_TEXMODE_UNIFIED EF_CUDA_64BIT_ADDRESS EF_CUDA_ACCELERATORS EF_CUDA_SM90 EF_CUDA_VIRTUAL_SM(EF_CUDA_SM90)"
	.elftype	@"ET_EXEC"


//--------------------- .nv.info                  --------------------------
	.section	.nv.info,"",@"SHT_CUDA_INFO"
	.align	4


	//----- nvinfo : EIATTR_REGCOUNT
	.align		4
        /*0000*/ 	.byte	0x04, 0x2f
        /*0002*/ 	.short	(.L_3 - .L_2)
	.align		4
.L_2:
        /*0004*/ 	.word	index@(triton_poi_fused__native_batch_norm_legit_no_training_add_relu_24)
        /*0008*/ 	.word	0x00000014


	//----- nvinfo : EIATTR_MIN_STACK_SIZE
	.align		4
.L_3:
        /*000c*/ 	.byte	0x04, 0x12
        /*000e*/ 	.short	(.L_5 - .L_4)
	.align		4
.L_4:
        /*0010*/ 	.word	index@(triton_poi_fused__native_batch_norm_legit_no_training_add_relu_24)
        /*0014*/ 	.word	0x00000000


	//----- nvinfo : EIATTR_FRAME_SIZE
	.align		4
.L_5:
        /*0018*/ 	.byte	0x04, 0x11
        /*001a*/ 	.short	(.L_7 - .L_6)
	.align		4
.L_6:
        /*001c*/ 	.word	index@(triton_poi_fused__native_batch_norm_legit_no_training_add_relu_24)
        /*0020*/ 	.word	0x00000000


	//----- nvinfo : EIATTR_MIN_STACK_SIZE
	.align		4
.L_7:
        /*0024*/ 	.byte	0x04, 0x12
        /*0026*/ 	.short	(.L_9 - .L_8)
	.align		4
.L_8:
        /*0028*/ 	.word	index@(triton_poi_fused__native_batch_norm_legit_no_training_add_relu_24)
        /*002c*/ 	.word	0x00000000
.L_9:


//--------------------- .nv.info.triton_poi_fused__native_batch_norm_legit_no_training_add_relu_24 --------------------------
	.section	.nv.info.triton_poi_fused__native_batch_norm_legit_no_training_add_relu_24,"",@"SHT_CUDA_INFO"
	.sectionflags	@""
	.align	4


	//----- nvinfo : EIATTR_CUDA_API_VERSION
	.align		4
        /*0000*/ 	.byte	0x04, 0x37
        /*0002*/ 	.short	(.L_11 - .L_10)
.L_10:
        /*0004*/ 	.word	0x0000007c


	//----- nvinfo : EIATTR_KPARAM_INFO
	.align		4
.L_11:
        /*0008*/ 	.byte	0x04, 0x17
        /*000a*/ 	.short	(.L_13 - .L_12)
.L_12:
        /*000c*/ 	.word	0x00000000
        /*0010*/ 	.short	0x0007
        /*0012*/ 	.short	0x0038
        /*0014*/ 	.byte	0x00, 0xf0, 0x11, 0x00


	//----- nvinfo : EIATTR_KPARAM_INFO
	.align		4
.L_13:
        /*0018*/ 	.byte	0x04, 0x17
        /*001a*/ 	.short	(.L_15 - .L_14)
.L_14:
        /*001c*/ 	.word	0x00000000
        /*0020*/ 	.short	0x0006
        /*0022*/ 	.short	0x0030
        /*0024*/ 	.byte	0x00, 0xf4, 0x21, 0x00


	//----- nvinfo : EIATTR_KPARAM_INFO
	.align		4
.L_15:
        /*0028*/ 	.byte	0x04, 0x17
        /*002a*/ 	.short	(.L_17 - .L_16)
.L_16:
        /*002c*/ 	.word	0x00000000
        /*0030*/ 	.short	0x0005
        /*0032*/ 	.short	0x0028
        /*0034*/ 	.byte	0x00, 0xf4, 0x21, 0x00


	//----- nvinfo : EIATTR_KPARAM_INFO
	.align		4
.L_17:
        /*0038*/ 	.byte	0x04, 0x17
        /*003a*/ 	.short	(.L_19 - .L_18)
.L_18:
        /*003c*/ 	.word	0x00000000
        /*0040*/ 	.short	0x0004
        /*0042*/ 	.short	0x0020
        /*0044*/ 	.byte	0x00, 0xf4, 0x21, 0x00


	//----- nvinfo : EIATTR_KPARAM_INFO
	.align		4
.L_19:
        /*0048*/ 	.byte	0x04, 0x17
        /*004a*/ 	.short	(.L_21 - .L_20)
.L_20:
        /*004c*/ 	.word	0x00000000
        /*0050*/ 	.short	0x0003
        /*0052*/ 	.short	0x0018
        /*0054*/ 	.byte	0x00, 0xf4, 0x21, 0x00


	//----- nvinfo : EIATTR_KPARAM_INFO
	.align		4
.L_21:
        /*0058*/ 	.byte	0x04, 0x17
        /*005a*/ 	.short	(.L_23 - .L_22)
.L_22:
        /*005c*/ 	.word	0x00000000
        /*0060*/ 	.short	0x0002
        /*0062*/ 	.short	0x0010
        /*0064*/ 	.byte	0x00, 0xf4, 0x21, 0x00


	//----- nvinfo : EIATTR_KPARAM_INFO
	.align		4
.L_23:
        /*0068*/ 	.byte	0x04, 0x17
        /*006a*/ 	.short	(.L_25 - .L_24)
.L_24:
        /*006c*/ 	.word	0x00000000
        /*0070*/ 	.short	0x0001
        /*0072*/ 	.short	0x0008
        /*0074*/ 	.byte	0x00, 0xf4, 0x21, 0x00


	//----- nvinfo : EIATTR_KPARAM_INFO
	.align		4
.L_25:
        /*0078*/ 	.byte	0x04, 0x17
        /*007a*/ 	.short	(.L_27 - .L_26)
.L_26:
        /*007c*/ 	.word	0x00000000
        /*0080*/ 	.short	0x0000
        /*0082*/ 	.short	0x0000
        /*0084*/ 	.byte	0x00, 0xf4, 0x21, 0x00


	//----- nvinfo : EIATTR_SPARSE_MMA_MASK
	.align		4
.L_27:
        /*0088*/ 	.byte	0x03, 0x50
        /*008a*/ 	.short	0x0000


	//----- nvinfo : EIATTR_MAXREG_COUNT
	.align		4
        /*008c*/ 	.byte	0x03, 0x1b
        /*008e*/ 	.short	0x00ff


	//----- nvinfo : EIATTR_EXIT_INSTR_OFFSETS
	.align		4
        /*0090*/ 	.byte	0x04, 0x1c
        /*0092*/ 	.short	(.L_29 - .L_28)


	//   ....[0]....
.L_28:
        /*0094*/ 	.word	0x00000420


	//----- nvinfo : EIATTR_REQNTID
	.align		4
.L_29:
        /*0098*/ 	.byte	0x04, 0x10
        /*009a*/ 	.short	(.L_31 - .L_30)
.L_30:
        /*009c*/ 	.word	0x00000080
        /*00a0*/ 	.word	0x00000001
        /*00a4*/ 	.word	0x00000001


	//----- nvinfo : EIATTR_CBANK_PARAM_SIZE
	.align		4
.L_31:
        /*00a8*/ 	.byte	0x03, 0x19
        /*00aa*/ 	.short	0x003c


	//----- nvinfo : EIATTR_PARAM_CBANK
	.align		4
        /*00ac*/ 	.byte	0x04, 0x0a
        /*00ae*/ 	.short	(.L_33 - .L_32)
	.align		4
.L_32:
        /*00b0*/ 	.word	index@(.nv.constant0.triton_poi_fused__native_batch_norm_legit_no_training_add_relu_24)
        /*00b4*/ 	.short	0x0210
        /*00b6*/ 	.short	0x003c


	//----- nvinfo : EIATTR_SW_WAR
	.align		4
.L_33:
        /*00b8*/ 	.byte	0x04, 0x36
        /*00ba*/ 	.short	(.L_35 - .L_34)
.L_34:
        /*00bc*/ 	.word	0x00000008
.L_35:


//--------------------- .nv.callgraph             --------------------------
	.section	.nv.callgraph,"",@"SHT_CUDA_CALLGRAPH"
	.align	4
	.sectionentsize	8
	.align		4
        /*0000*/ 	.word	0x00000000
	.align		4
        /*0004*/ 	.word	0xffffffff
	.align		4
        /*0008*/ 	.word	0x00000000
	.align		4
        /*000c*/ 	.word	0xfffffffe
	.align		4
        /*0010*/ 	.word	0x00000000
	.align		4
        /*0014*/ 	.word	0xfffffffd
	.align		4
        /*0018*/ 	.word	0x00000000
	.align		4
        /*001c*/ 	.word	0xfffffffc


//--------------------- .nv.constant4             --------------------------
	.section	.nv.constant4,"a",@progbits
	.align	8
	.align		8
.nv.constant4:
        /*0000*/ 	.dword	_$_str
	.align		8
        /*0008*/ 	.dword	_$_str_$_2


//--------------------- .text.triton_poi_fused__native_batch_norm_legit_no_training_add_relu_24 --------------------------
	.section	.text.triton_poi_fused__native_batch_norm_legit_no_training_add_relu_24,"ax",@progbits
	.align	128
        .global         triton_poi_fused__native_batch_norm_legit_no_training_add_relu_24
        .type           triton_poi_fused__native_batch_norm_legit_no_training_add_relu_24,@function
        .size           triton_poi_fused__native_batch_norm_legit_no_training_add_relu_24,(.L_x_1 - triton_poi_fused__native_batch_norm_legit_no_training_add_relu_24)
        .other          triton_poi_fused__native_batch_norm_legit_no_training_add_relu_24,@"STO_CUDA_ENTRY STV_DEFAULT"
triton_poi_fused__native_batch_norm_legit_no_training_add_relu_24:
.text.triton_poi_fused__native_batch_norm_legit_no_training_add_relu_24:
[----:B------:R-:W-:Y:S01]  /*0000*/  LDC R1, c[0x0][0x28] ;  /* 0x00000a00ff017b82 */ /* 0x000fe20000000800 */
[----:B------:R-:W1:Y:S07]  /*0010*/  S2R R0, SR_TID.X ;  /* 0x0000000000007919 */ /* 0x000e6e0000002100 */
[----:B------:R-:W2:Y:S01]  /*0020*/  LDC.64 R2, c[0x0][0x220] ;  /* 0x00008800ff027b82 */ /* 0x000ea20000000a00 */
[----:B------:R-:W-:Y:S01]  /*0030*/  ULDC.64 UR4, c[0x0][0x208] ;  /* 0x0000820000047ab9 */ /* 0x000fe20000000a00 */
[----:B------:R-:W3:Y:S06]  /*0040*/  S2R R7, SR_CTAID.X ;  /* 0x0000000000077919 */ /* 0x000eec0000002500 */
[----:B------:R-:W4:Y:S08]  /*0050*/  LDC.64 R8, c[0x0][0x228] ;  /* 0x00008a00ff087b82 */ /* 0x000f300000000a00 */
[----:B------:R-:W5:Y:S08]  /*0060*/  LDC.64 R10, c[0x0][0x230] ;  /* 0x00008c00ff0a7b82 */ /* 0x000f700000000a00 */
[----:B------:R-:W4:Y:S01]  /*0070*/  LDC.64 R12, c[0x0][0x238] ;  /* 0x00008e00ff0c7b82 */ /* 0x000f220000000a00 */
[----:B-1----:R-:W-:-:S02]  /*0080*/  SHF.L.U32 R0, R0, 0x1, RZ ;  /* 0x0000000100007819 */ /* 0x002fc400000006ff */
[----:B---3--:R-:W-:Y:S02]  /*0090*/  SHF.R.S32.HI R5, RZ, 0x17, R7 ;  /* 0x00000017ff057819 */ /* 0x008fe40000011407 */
[----:B------:R-:W-:Y:S02]  /*00a0*/  LOP3.LUT R0, R0, 0xfe, RZ, 0xc0, !PT ;  /* 0x000000fe00007812 */ /* 0x000fe400078ec0ff */
[----:B------:R-:W-:Y:S02]  /*00b0*/  SGXT R5, R5, 0x1 ;  /* 0x000000010505781a */ /* 0x000fe40000000200 */
[----:B------:R-:W-:Y:S02]  /*00c0*/  LEA R0, R7, R0, 0x8 ;  /* 0x0000000007007211 */ /* 0x000fe400078e40ff */
[----:B------:R-:W1:Y:S02]  /*00d0*/  LDC.64 R6, c[0x0][0x218] ;  /* 0x00008600ff067b82 */ /* 0x000e640000000a00 */
[----:B------:R-:W-:-:S04]  /*00e0*/  LEA.HI R5, R5, R0, RZ, 0xb ;  /* 0x0000000005057211 */ /* 0x000fc800078f58ff */
[----:B------:R-:W-:-:S04]  /*00f0*/  LOP3.LUT R5, R5, 0xfffff800, RZ, 0xc0, !PT ;  /* 0xfffff80005057812 */ /* 0x000fc800078ec0ff */
[----:B------:R-:W-:Y:S02]  /*0100*/  IADD3 R15, R0, -R5, RZ ;  /* 0x80000005000f7210 */ /* 0x000fe40007ffe0ff */
[----:B------:R-:W3:Y:S03]  /*0110*/  LDC.64 R4, c[0x0][0x210] ;  /* 0x00008400ff047b82 */ /* 0x000ee60000000a00 */
[----:B--2---:R-:W-:-:S06]  /*0120*/  IMAD.WIDE R2, R15, 0x4, R2 ;  /* 0x000000040f027825 */ /* 0x004fcc00078e0202 */
[----:B------:R-:W2:Y:S01]  /*0130*/  LDG.E.EL.64 R2, desc[UR4][R2.64] ;  /* 0x0000000402027981 */ /* 0x000ea2000c2e1b00 */
[----:B-1----:R-:W-:-:S04]  /*0140*/  IMAD.WIDE R6, R15, 0x4, R6 ;  /* 0x000000040f067825 */ /* 0x002fc800078e0206 */
[C---:B----4-:R-:W-:Y:S02]  /*0150*/  IMAD.WIDE R8, R15.reuse, 0x4, R8 ;  /* 0x000000040f087825 */ /* 0x050fe400078e0208 */
[----:B------:R-:W4:Y:S02]  /*0160*/  LDG.E.EL.64 R6, desc[UR4][R6.64] ;  /* 0x0000000406067981 */ /* 0x000f24000c2e1b00 */
[----:B-----5:R-:W-:Y:S02]  /*0170*/  IMAD.WIDE R10, R15, 0x4, R10 ;  /* 0x000000040f0a7825 */ /* 0x020fe400078e020a */
[----:B------:R-:W5:Y:S02]  /*0180*/  LDG.E.EL.64 R8, desc[UR4][R8.64] ;  /* 0x0000000408087981 */ /* 0x000f64000c2e1b00 */
[C---:B---3--:R-:W-:Y:S02]  /*0190*/  IMAD.WIDE R4, R0.reuse, 0x4, R4 ;  /* 0x0000000400047825 */ /* 0x048fe400078e0204 */
[----:B------:R-:W5:Y:S04]  /*01a0*/  LDG.E.EL.64 R10, desc[UR4][R10.64] ;  /* 0x000000040a0a7981 */ /* 0x000f68000c2e1b00 */
[----:B------:R-:W4:Y:S01]  /*01b0*/  LDG.E.64 R4, desc[UR4][R4.64] ;  /* 0x0000000404047981 */ /* 0x000f22000c1e1b00 */
[----:B0-----:R-:W-:-:S06]  /*01c0*/  IMAD.WIDE R12, R0, 0x4, R12 ;  /* 0x00000004000c7825 */ /* 0x001fcc00078e020c */
[----:B------:R-:W3:Y:S01]  /*01d0*/  LDG.E.64 R12, desc[UR4][R12.64] ;  /* 0x000000040c0c7981 */ /* 0x000ee2000c1e1b00 */
[----:B------:R-:W-:Y:S01]  /*01e0*/  HFMA2.MMA R16, -RZ, RZ, 1.625, 0 ;  /* 0x3e800000ff107435 */ /* 0x000fe200000001ff */
[----:B--2---:R-:W-:Y:S01]  /*01f0*/  FADD R2, R2, 9.9999997473787516356e-06 ;  /* 0x3727c5ac02027421 */ /* 0x004fe20000000000 */
[----:B------:R-:W-:-:S03]  /*0200*/  FADD R3, R3, 9.9999997473787516356e-06 ;  /* 0x3727c5ac03037421 */ /* 0x000fc60000000000 */
[----:B------:R-:W0:Y:S08]  /*0210*/  MUFU.SQRT R14, R2 ;  /* 0x00000002000e7308 */ /* 0x000e300000002000 */
[----:B------:R1:W2:Y:S01]  /*0220*/  MUFU.SQRT R15, R3 ;  /* 0x00000003000f7308 */ /* 0x0002a20000002000 */
[C---:B0-----:R-:W-:Y:S02]  /*0230*/  FSETP.GT.AND P0, PT, R14.reuse, 8.50705917302346158658e+37, PT ;  /* 0x7e8000000e00780b */ /* 0x041fe40003f04000 */
[----:B------:R-:W-:Y:S01]  /*0240*/  FSETP.GEU.AND P2, PT, R14, 1.175494350822287508e-38, PT ;  /* 0x008000000e00780b */ /* 0x000fe20003f4e000 */
[----:B-1----:R-:W0:Y:S01]  /*0250*/  LDC.64 R2, c[0x0][0x240] ;  /* 0x00009000ff027b82 */ /* 0x002e220000000a00 */
[----:B--2---:R-:W-:-:S02]  /*0260*/  FSETP.GT.AND P1, PT, R15, 8.50705917302346158658e+37, PT ;  /* 0x7e8000000f00780b */ /* 0x004fc40003f24000 */
[----:B------:R-:W-:-:S07]  /*0270*/  FSETP.GEU.AND P3, PT, R15, 1.175494350822287508e-38, PT ;  /* 0x008000000f00780b */ /* 0x000fce0003f6e000 */
[----:B------:R-:W-:-:S04]  /*0280*/  @P0 FMUL R14, R14, 0.25 ;  /* 0x3e8000000e0e0820 */ /* 0x000fc80000400000 */
[----:B------:R-:W-:Y:S01]  /*0290*/  @!P2 FMUL R14, R14, 16777216 ;  /* 0x4b8000000e0ea820 */ /* 0x000fe20000400000 */
[----:B------:R-:W-:-:S04]  /*02a0*/  @P1 FMUL R15, R15, 0.25 ;  /* 0x3e8000000f0f1820 */ /* 0x000fc80000400000 */
[----:B------:R-:W-:Y:S01]  /*02b0*/  @!P3 FMUL R15, R15, 16777216 ;  /* 0x4b8000000f0fb820 */ /* 0x000fe20000400000 */
[----:B------:R-:W1:Y:S01]  /*02c0*/  MUFU.RCP R14, R14 ;  /* 0x0000000e000e7308 */ /* 0x000e620000001000 */
[----:B------:R-:W-:-:S07]  /*02d0*/  FSEL R17, R16, 1, P0 ;  /* 0x3f80000010117808 */ /* 0x000fce0000000000 */
[----:B------:R-:W2:Y:S01]  /*02e0*/  MUFU.RCP R15, R15 ;  /* 0x0000000f000f7308 */ /* 0x000ea20000001000 */
[----:B------:R-:W-:Y:S01]  /*02f0*/  FSEL R16, R16, 1, P1 ;  /* 0x3f80000010107808 */ /* 0x000fe20000800000 */
[----:B------:R-:W-:Y:S01]  /*0300*/  @!P2 FMUL R17, R17, 16777216 ;  /* 0x4b8000001111a820 */ /* 0x000fe20000400000 */
[----:B----4-:R-:W-:-:S03]  /*0310*/  FADD R4, R4, -R6 ;  /* 0x8000000604047221 */ /* 0x010fc60000000000 */
[----:B------:R-:W-:Y:S01]  /*0320*/  @!P3 FMUL R16, R16, 16777216 ;  /* 0x4b8000001010b820 */ /* 0x000fe20000400000 */
[----:B-1----:R-:W-:Y:S01]  /*0330*/  FMUL R17, R14, R17 ;  /* 0x000000110e117220 */ /* 0x002fe20000400000 */
[----:B------:R-:W-:-:S03]  /*0340*/  FADD R5, R5, -R7 ;  /* 0x8000000705057221 */ /* 0x000fc60000000000 */
[----:B------:R-:W-:Y:S01]  /*0350*/  FMUL R17, R4, R17 ;  /* 0x0000001104117220 */ /* 0x000fe20000400000 */
[----:B--2---:R-:W-:-:S03]  /*0360*/  FMUL R16, R15, R16 ;  /* 0x000000100f107220 */ /* 0x004fc60000400000 */
[----:B-----5:R-:W-:Y:S01]  /*0370*/  FFMA R17, R8, R17, R10 ;  /* 0x0000001108117223 */ /* 0x020fe2000000000a */
[----:B------:R-:W-:-:S04]  /*0380*/  FMUL R16, R5, R16 ;  /* 0x0000001005107220 */ /* 0x000fc80000400000 */
[----:B------:R-:W-:Y:S01]  /*0390*/  FFMA R16, R9, R16, R11 ;  /* 0x0000001009107223 */ /* 0x000fe2000000000b */
[----:B---3--:R-:W-:Y:S01]  /*03a0*/  FSETP.GEU.AND P0, PT, R17, -R12, PT ;  /* 0x8000000c1100720b */ /* 0x008fe20003f0e000 */
[----:B------:R-:W-:Y:S02]  /*03b0*/  FADD R12, R12, R17 ;  /* 0x000000110c0c7221 */ /* 0x000fe40000000000 */
[----:B------:R-:W-:Y:S01]  /*03c0*/  FADD R4, R13, R16 ;  /* 0x000000100d047221 */ /* 0x000fe20000000000 */
[----:B------:R-:W-:Y:S01]  /*03d0*/  FSETP.GEU.AND P1, PT, R16, -R13, PT ;  /* 0x8000000d1000720b */ /* 0x000fe20003f2e000 */
[----:B0-----:R-:W-:Y:S01]  /*03e0*/  IMAD.WIDE R2, R0, 0x4, R2 ;  /* 0x0000000400027825 */ /* 0x001fe200078e0202 */
[----:B------:R-:W-:Y:S02]  /*03f0*/  FSEL R12, R12, RZ, P0 ;  /* 0x000000ff0c0c7208 */ /* 0x000fe40000000000 */
[----:B------:R-:W-:-:S05]  /*0400*/  FSEL R13, R4, RZ, P1 ;  /* 0x000000ff040d7208 */ /* 0x000fca0000800000 */
[----:B------:R-:W-:Y:S01]  /*0410*/  STG.E.64 desc[UR4][R2.64], R12 ;  /* 0x0000000c02007986 */ /* 0x000fe2000c101b04 */
[----:B------:R-:W-:Y:S05]  /*0420*/  EXIT ;  /* 0x000000000000794d */ /* 0x000fea0003800000 */
.L_x_0:
[----:B------:R-:W-:-:S00]  /*0430*/  BRA `(.L_x_0) ;  /* 0xfffffffc00fc7947 */ /* 0x000fc0000383ffff */
[----:B------:R-:W-:-:S00]  /*0440*/  NOP ;  /* 0x0000000000007918 */ /* 0x000fc00000000000 */
        /* <DEDUP_REMOVED lines=11> */
.L_x_1:


//--------------------- .nv.global.init           --------------------------
	.section	.nv.global.init,"aw",@progbits
.nv.global.init:
	.type		_$_str,@object
	.size		_$_str,(_$_str_$_2 - _$_str)
_$_str:
        /*0000*/ 	.byte	0x5f, 0x5f, 0x43, 0x55, 0x44, 0x41, 0x5f, 0x46, 0x54, 0x5a, 0x00
	.type		_$_str_$_2,@object
	.size		_$_str_$_2,(.L_1 - _$_str_$_2)
_$_str_$_2:
        /*000b*/ 	.byte	0x5f, 0x5f, 0x43, 0x55, 0x44, 0x41, 0x5f, 0x50, 0x52, 0x45, 0x43, 0x5f, 0x53, 0x51, 0x52, 0x54
        /*001b*/ 	.byte	0x00
.L_1:


//--------------------- .nv.constant0.triton_poi_fused__native_batch_norm_legit_no_training_add_relu_24 --------------------------
	.section	.nv.constant0.triton_poi_fused__native_batch_norm_legit_no_training_add_relu_24,"a",@progbits
	.sectionflags	@""
	.align	4
.nv.constant0.triton_poi_fused__native_batch_norm_legit_no_training_add_relu_24:
	.zero		588
